//
// Generated by NVIDIA NVVM Compiler
//
// Compiler Build ID: CL-36424714
// Cuda compilation tools, release 13.0, V13.0.88
// Based on NVVM 20.0.0
//

.version 9.0
.target sm_100
.address_size 64

	// .globl	_Z4initPiii

.visible .entry _Z4initPiii(
	.param .u64 .ptr .align 1 _Z4initPiii_param_0,
	.param .u32 _Z4initPiii_param_1,
	.param .u32 _Z4initPiii_param_2
)
{
	.reg .pred 	%p<2>;
	.reg .b32 	%r<7>;
	.reg .b64 	%rd<5>;

	ld.param.u64 	%rd1, [_Z4initPiii_param_0];
	ld.param.u32 	%r1, [_Z4initPiii_param_1];
	mov.u32 	%r2, %ntid.x;
	mov.u32 	%r3, %ctaid.x;
	mov.u32 	%r4, %tid.x;
	mad.lo.s32 	%r5, %r2, %r3, %r4;
	setp.ne.s32 	%p1, %r5, %r1;
	selp.s32 	%r6, -1, 0, %p1;
	cvta.to.global.u64 	%rd2, %rd1;
	mul.wide.s32 	%rd3, %r5, 4;
	add.s64 	%rd4, %rd2, %rd3;
	st.global.u32 	[%rd4], %r6;
	ret;

}
	// .globl	_Z3bfsPK4EdgePiiPb
.visible .entry _Z3bfsPK4EdgePiiPb(
	.param .u64 .ptr .align 1 _Z3bfsPK4EdgePiiPb_param_0,
	.param .u64 .ptr .align 1 _Z3bfsPK4EdgePiiPb_param_1,
	.param .u32 _Z3bfsPK4EdgePiiPb_param_2,
	.param .u64 .ptr .align 1 _Z3bfsPK4EdgePiiPb_param_3
)
{
	.reg .pred 	%p<7>;
	.reg .b16 	%rs<3>;
	.reg .b32 	%r<13>;
	.reg .b64 	%rd<13>;

	ld.param.u64 	%rd4, [_Z3bfsPK4EdgePiiPb_param_0];
	ld.param.u64 	%rd5, [_Z3bfsPK4EdgePiiPb_param_1];
	ld.param.u32 	%r3, [_Z3bfsPK4EdgePiiPb_param_2];
	ld.param.u64 	%rd6, [_Z3bfsPK4EdgePiiPb_param_3];
	cvta.to.global.u64 	%rd1, %rd6;
	cvta.to.global.u64 	%rd7, %rd5;
	cvta.to.global.u64 	%rd8, %rd4;
	mov.u32 	%r4, %ntid.x;
	mov.u32 	%r5, %ctaid.x;
	mov.u32 	%r6, %tid.x;
	mad.lo.s32 	%r7, %r4, %r5, %r6;
	mul.wide.s32 	%rd9, %r7, 8;
	add.s64 	%rd10, %rd8, %rd9;
	ld.global.u32 	%r8, [%rd10];
	mul.wide.s32 	%rd11, %r8, 4;
	add.s64 	%rd2, %rd7, %rd11;
	ld.global.u32 	%r1, [%rd2];
	ld.global.u32 	%r9, [%rd10+4];
	mul.wide.s32 	%rd12, %r9, 4;
	add.s64 	%rd3, %rd7, %rd12;
	ld.global.u32 	%r10, [%rd3];
	setp.ne.s32 	%p1, %r1, %r3;
	setp.ne.s32 	%p2, %r10, -1;
	or.pred  	%p3, %p1, %p2;
	@%p3 bra 	$L__BB1_2;
	add.s32 	%r11, %r3, 1;
	st.global.u32 	[%rd3], %r11;
	mov.b16 	%rs1, 1;
	st.global.u8 	[%rd1], %rs1;
$L__BB1_2:
	setp.ne.s32 	%p4, %r10, %r3;
	setp.ne.s32 	%p5, %r1, -1;
	or.pred  	%p6, %p5, %p4;
	@%p6 bra 	$L__BB1_4;
	add.s32 	%r12, %r3, 1;
	st.global.u32 	[%rd2], %r12;
	mov.b16 	%rs2, 1;
	st.global.u8 	[%rd1], %rs2;
$L__BB1_4:
	ret;

}


// ===== COMPILED SASS (sm_100) =====

	.target	sm_100

	.elftype	@"ET_EXEC"


//--------------------- .note.nv.tkinfo           --------------------------
	.section	.note.nv.tkinfo,"",@"SHT_NOTE"
	.sectionflags	@"SHF_NOTE_NV_TKINFO"
	.tkinfo
        /*0018*/ 	.word	0x00000002
        /*0030*/ 	.string	""
        /*0030*/ 	.string	"ptxas"
        /*0030*/ 	.string	"Cuda compilation tools, release 13.0, V13.0.88"
        /*0030*/ 	.string	"Build cuda_13.0.r13.0/compiler.36424714_0"
        /*0030*/ 	.string	"-arch sm_100 -m 64 "



//--------------------- .note.nv.cuinfo           --------------------------
	.section	.note.nv.cuinfo,"",@"SHT_NOTE"
	.sectionflags	@"SHF_NOTE_NV_CUINFO"
        /*0018*/ 	.short	0x0002
        /*001a*/ 	.short	0x0064
        /*001c*/ 	.short	0x0082
	.zero		2


//--------------------- .nv.info                  --------------------------
	.section	.nv.info,"",@"SHT_CUDA_INFO"
	.align	4


	//----- nvinfo : EIATTR_REGCOUNT
	.align		4
        /*0000*/ 	.byte	0x04, 0x2f
        /*0002*/ 	.short	(.L_1 - .L_0)
	.align		4
.L_0:
        /*0004*/ 	.word	index@(_Z4initPiii)
        /*0008*/ 	.word	0x00000008


	//----- nvinfo : EIATTR_FRAME_SIZE
	.align		4
.L_1:
        /*000c*/ 	.byte	0x04, 0x11
        /*000e*/ 	.short	(.L_3 - .L_2)
	.align		4
.L_2:
        /*0010*/ 	.word	index@(_Z4initPiii)
        /*0014*/ 	.word	0x00000000


	//----- nvinfo : EIATTR_REGCOUNT
	.align		4
.L_3:
        /*0018*/ 	.byte	0x04, 0x2f
        /*001a*/ 	.short	(.L_5 - .L_4)
	.align		4
.L_4:
        /*001c*/ 	.word	index@(_Z3bfsPK4EdgePiiPb)
        /*0020*/ 	.word	0x0000000e


	//----- nvinfo : EIATTR_FRAME_SIZE
	.align		4
.L_5:
        /*0024*/ 	.byte	0x04, 0x11
        /*0026*/ 	.short	(.L_7 - .L_6)
	.align		4
.L_6:
        /*0028*/ 	.word	index@(_Z3bfsPK4EdgePiiPb)
        /*002c*/ 	.word	0x00000000


	//----- nvinfo : EIATTR_MIN_STACK_SIZE
	.align		4
.L_7:
        /*0030*/ 	.byte	0x04, 0x12
        /*0032*/ 	.short	(.L_9 - .L_8)
	.align		4
.L_8:
        /*0034*/ 	.word	index@(_Z3bfsPK4EdgePiiPb)
        /*0038*/ 	.word	0x00000000


	//----- nvinfo : EIATTR_MIN_STACK_SIZE
	.align		4
.L_9:
        /*003c*/ 	.byte	0x04, 0x12
        /*003e*/ 	.short	(.L_11 - .L_10)
	.align		4
.L_10:
        /*0040*/ 	.word	index@(_Z4initPiii)
        /*0044*/ 	.word	0x00000000
.L_11:


//--------------------- .nv.compat                --------------------------
	.section	.nv.compat,"",@"SHT_CUDA_COMPAT_INFO"
	.align	4
        /*0000*/ 	.byte	0x02, 0x09, 0x00, 0x00, 0x02, 0x02, 0x01, 0x00, 0x02, 0x05, 0x05, 0x00, 0x03, 0x07, 0x01, 0x01
        /*0010*/ 	.byte	0x02, 0x03, 0x00, 0x00, 0x02, 0x06, 0x01, 0x00, 0x04, 0x0b, 0x08, 0x00, 0x09, 0x00, 0x00, 0x00
        /*0020*/ 	.byte	0x00, 0x00, 0x00, 0x00


//--------------------- .nv.info._Z3bfsPK4EdgePiiPb --------------------------
	.section	.nv.info._Z3bfsPK4EdgePiiPb,"",@"SHT_CUDA_INFO"
	.sectionflags	@""
	.align	4


	//----- nvinfo : EIATTR_CUDA_API_VERSION
	.align		4
        /*0000*/ 	.byte	0x04, 0x37
        /*0002*/ 	.short	(.L_13 - .L_12)
.L_12:
        /*0004*/ 	.word	0x00000082


	//----- nvinfo : EIATTR_KPARAM_INFO
	.align		4
.L_13:
        /*0008*/ 	.byte	0x04, 0x17
        /*000a*/ 	.short	(.L_15 - .L_14)
.L_14:
        /*000c*/ 	.word	0x00000000
        /*0010*/ 	.short	0x0003
        /*0012*/ 	.short	0x0018
        /*0014*/ 	.byte	0x00, 0xf5, 0x21, 0x00


	//----- nvinfo : EIATTR_KPARAM_INFO
	.align		4
.L_15:
        /*0018*/ 	.byte	0x04, 0x17
        /*001a*/ 	.short	(.L_17 - .L_16)
.L_16:
        /*001c*/ 	.word	0x00000000
        /*0020*/ 	.short	0x0002
        /*0022*/ 	.short	0x0010
        /*0024*/ 	.byte	0x00, 0xf0, 0x11, 0x00


	//----- nvinfo : EIATTR_KPARAM_INFO
	.align		4
.L_17:
        /*0028*/ 	.byte	0x04, 0x17
        /*002a*/ 	.short	(.L_19 - .L_18)
.L_18:
        /*002c*/ 	.word	0x00000000
        /*0030*/ 	.short	0x0001
        /*0032*/ 	.short	0x0008
        /*0034*/ 	.byte	0x00, 0xf5, 0x21, 0x00


	//----- nvinfo : EIATTR_KPARAM_INFO
	.align		4
.L_19:
        /*0038*/ 	.byte	0x04, 0x17
        /*003a*/ 	.short	(.L_21 - .L_20)
.L_20:
        /*003c*/ 	.word	0x00000000
        /*0040*/ 	.short	0x0000
        /*0042*/ 	.short	0x0000
        /*0044*/ 	.byte	0x00, 0xf5, 0x21, 0x00


	//----- nvinfo : EIATTR_SPARSE_MMA_MASK
	.align		4
.L_21:
        /*0048*/ 	.byte	0x03, 0x50
        /*004a*/ 	.short	0x0000


	//----- nvinfo : EIATTR_MAXREG_COUNT
	.align		4
        /*004c*/ 	.byte	0x03, 0x1b
        /*004e*/ 	.short	0x00ff


	//----- nvinfo : EIATTR_MERCURY_ISA_VERSION
	.align		4
        /*0050*/ 	.byte	0x03, 0x5f
        /*0052*/ 	.short	0x0101


	//----- nvinfo : EIATTR_VRC_CTA_INIT_COUNT
	.align		4
        /*0054*/ 	.byte	0x02, 0x4a
	.zero		1
	.zero		1


	//----- nvinfo : EIATTR_EXIT_INSTR_OFFSETS
	.align		4
        /*0058*/ 	.byte	0x04, 0x1c
        /*005a*/ 	.short	(.L_23 - .L_22)


	//   ....[0]....
.L_22:
        /*005c*/ 	.word	0x000001a0


	//   ....[1]....
        /*0060*/ 	.word	0x000001f0


	//----- nvinfo : EIATTR_CBANK_PARAM_SIZE
	.align		4
.L_23:
        /*0064*/ 	.byte	0x03, 0x19
        /*0066*/ 	.short	0x0020


	//----- nvinfo : EIATTR_PARAM_CBANK
	.align		4
        /*0068*/ 	.byte	0x04, 0x0a
        /*006a*/ 	.short	(.L_25 - .L_24)
	.align		4
.L_24:
        /*006c*/ 	.word	index@(.nv.constant0._Z3bfsPK4EdgePiiPb)
        /*0070*/ 	.short	0x0380
        /*0072*/ 	.short	0x0020


	//----- nvinfo : EIATTR_SW_WAR
	.align		4
.L_25:
        /*0074*/ 	.byte	0x04, 0x36
        /*0076*/ 	.short	(.L_27 - .L_26)
.L_26:
        /*0078*/ 	.word	0x00000008
.L_27:


//--------------------- .nv.info._Z4initPiii      --------------------------
	.section	.nv.info._Z4initPiii,"",@"SHT_CUDA_INFO"
	.sectionflags	@""
	.align	4


	//----- nvinfo : EIATTR_CUDA_API_VERSION
	.align		4
        /*0000*/ 	.byte	0x04, 0x37
        /*0002*/ 	.short	(.L_29 - .L_28)
.L_28:
        /*0004*/ 	.word	0x00000082


	//----- nvinfo : EIATTR_KPARAM_INFO
	.align		4
.L_29:
        /*0008*/ 	.byte	0x04, 0x17
        /*000a*/ 	.short	(.L_31 - .L_30)
.L_30:
        /*000c*/ 	.word	0x00000000
        /*0010*/ 	.short	0x0002
        /*0012*/ 	.short	0x000c
        /*0014*/ 	.byte	0x00, 0xf0, 0x11, 0x00


	//----- nvinfo : EIATTR_KPARAM_INFO
	.align		4
.L_31:
        /*0018*/ 	.byte	0x04, 0x17
        /*001a*/ 	.short	(.L_33 - .L_32)
.L_32:
        /*001c*/ 	.word	0x00000000
        /*0020*/ 	.short	0x0001
        /*0022*/ 	.short	0x0008
        /*0024*/ 	.byte	0x00, 0xf0, 0x11, 0x00


	//----- nvinfo : EIATTR_KPARAM_INFO
	.align		4
.L_33:
        /*0028*/ 	.byte	0x04, 0x17
        /*002a*/ 	.short	(.L_35 - .L_34)
.L_34:
        /*002c*/ 	.word	0x00000000
        /*0030*/ 	.short	0x0000
        /*0032*/ 	.short	0x0000
        /*0034*/ 	.byte	0x00, 0xf5, 0x21, 0x00


	//----- nvinfo : EIATTR_SPARSE_MMA_MASK
	.align		4
.L_35:
        /*0038*/ 	.byte	0x03, 0x50
        /*003a*/ 	.short	0x0000


	//----- nvinfo : EIATTR_MAXREG_COUNT
	.align		4
        /*003c*/ 	.byte	0x03, 0x1b
        /*003e*/ 	.short	0x00ff


	//----- nvinfo : EIATTR_MERCURY_ISA_VERSION
	.align		4
        /*0040*/ 	.byte	0x03, 0x5f
        /*0042*/ 	.short	0x0101


	//----- nvinfo : EIATTR_VRC_CTA_INIT_COUNT
	.align		4
        /*0044*/ 	.byte	0x02, 0x4a
	.zero		1
	.zero		1


	//----- nvinfo : EIATTR_EXIT_INSTR_OFFSETS
	.align		4
        /*0048*/ 	.byte	0x04, 0x1c
        /*004a*/ 	.short	(.L_37 - .L_36)


	//   ....[0]....
.L_36:
        /*004c*/ 	.word	0x000000c0


	//----- nvinfo : EIATTR_CBANK_PARAM_SIZE
	.align		4
.L_37:
        /*0050*/ 	.byte	0x03, 0x19
        /*0052*/ 	.short	0x0010


	//----- nvinfo : EIATTR_PARAM_CBANK
	.align		4
        /*0054*/ 	.byte	0x04, 0x0a
        /*0056*/ 	.short	(.L_39 - .L_38)
	.align		4
.L_38:
        /*0058*/ 	.word	index@(.nv.constant0._Z4initPiii)
        /*005c*/ 	.short	0x0380
        /*005e*/ 	.short	0x0010


	//----- nvinfo : EIATTR_SW_WAR
	.align		4
.L_39:
        /*0060*/ 	.byte	0x04, 0x36
        /*0062*/ 	.short	(.L_41 - .L_40)
.L_40:
        /*0064*/ 	.word	0x00000008
.L_41:


//--------------------- .nv.callgraph             --------------------------
	.section	.nv.callgraph,"",@"SHT_CUDA_CALLGRAPH"
	.align	4
	.sectionentsize	8
	.align		4
        /*0000*/ 	.word	0x00000000
	.align		4
        /*0004*/ 	.word	0xffffffff
	.align		4
        /*0008*/ 	.word	0x00000000
	.align		4
        /*000c*/ 	.word	0xfffffffe
	.align		4
        /*0010*/ 	.word	0x00000000
	.align		4
        /*0014*/ 	.word	0xfffffffd
	.align		4
        /*0018*/ 	.word	0x00000000
	.align		4
        /*001c*/ 	.word	0xfffffffc


//--------------------- .text._Z3bfsPK4EdgePiiPb  --------------------------
	.section	.text._Z3bfsPK4EdgePiiPb,"ax",@progbits
	.align	128
        .global         _Z3bfsPK4EdgePiiPb
        .type           _Z3bfsPK4EdgePiiPb,@function
        .size           _Z3bfsPK4EdgePiiPb,(.L_x_2 - _Z3bfsPK4EdgePiiPb)
        .other          _Z3bfsPK4EdgePiiPb,@"STO_CUDA_ENTRY STV_DEFAULT"
_Z3bfsPK4EdgePiiPb:
.text._Z3bfsPK4EdgePiiPb:
[----:B------:R-:W-:Y:S01]  /*0000*/  LDC R1, c[0x0][0x37c] ;  /* 0x0000df00ff017b82 */ /* 0x000fe20000000800 */
[----:B------:R-:W0:Y:S07]  /*0010*/  S2R R5, SR_CTAID.X ;  /* 0x0000000000057919 */ /* 0x000e2e0000002500 */
[----:B------:R-:W1:Y:S01]  /*0020*/  LDC.64 R2, c[0x0][0x380] ;  /* 0x0000e000ff027b82 */ /* 0x000e620000000a00 */
[----:B------:R-:W0:Y:S01]  /*0030*/  LDCU UR6, c[0x0][0x360] ;  /* 0x00006c00ff0677ac */ /* 0x000e220008000800 */
[----:B------:R-:W0:Y:S01]  /*0040*/  S2R R0, SR_TID.X ;  /* 0x0000000000007919 */ /* 0x000e220000002100 */
[----:B------:R-:W2:Y:S05]  /*0050*/  LDCU.64 UR4, c[0x0][0x358] ;  /* 0x00006b00ff0477ac */ /* 0x000eaa0008000a00 */
[----:B------:R-:W3:Y:S01]  /*0060*/  LDC R11, c[0x0][0x390] ;  /* 0x0000e400ff0b7b82 */ /* 0x000ee20000000800 */
[----:B0-----:R-:W-:-:S04]  /*0070*/  IMAD R5, R5, UR6, R0 ;  /* 0x0000000605057c24 */ /* 0x001fc8000f8e0200 */
[----:B-1----:R-:W-:-:S03]  /*0080*/  IMAD.WIDE R2, R5, 0x8, R2 ;  /* 0x0000000805027825 */ /* 0x002fc600078e0202 */
[----:B------:R-:W0:Y:S02]  /*0090*/  LDC.64 R4, c[0x0][0x388] ;  /* 0x0000e200ff047b82 */ /* 0x000e240000000a00 */
[----:B--2---:R-:W0:Y:S04]  /*00a0*/  LDG.E R7, desc[UR4][R2.64+0x4] ;  /* 0x0000040402077981 */ /* 0x004e28000c1e1900 */
[----:B------:R-:W2:Y:S01]  /*00b0*/  LDG.E R9, desc[UR4][R2.64] ;  /* 0x0000000402097981 */ /* 0x000ea2000c1e1900 */
[----:B0-----:R-:W-:-:S04]  /*00c0*/  IMAD.WIDE R6, R7, 0x4, R4 ;  /* 0x0000000407067825 */ /* 0x001fc800078e0204 */
[----:B--2---:R-:W-:Y:S01]  /*00d0*/  IMAD.WIDE R4, R9, 0x4, R4 ;  /* 0x0000000409047825 */ /* 0x004fe200078e0204 */
[----:B------:R-:W2:Y:S04]  /*00e0*/  LDG.E R10, desc[UR4][R6.64] ;  /* 0x00000004060a7981 */ /* 0x000ea8000c1e1900 */
[----:B------:R-:W4:Y:S01]  /*00f0*/  LDG.E R0, desc[UR4][R4.64] ;  /* 0x0000000404007981 */ /* 0x000f22000c1e1900 */
[----:B------:R-:W-:Y:S01]  /*0100*/  IMAD.MOV.U32 R2, RZ, RZ, 0x1 ;  /* 0x00000001ff027424 */ /* 0x000fe200078e00ff */
[C---:B--2---:R-:W-:Y:S02]  /*0110*/  ISETP.NE.AND P0, PT, R10.reuse, -0x1, PT ;  /* 0xffffffff0a00780c */ /* 0x044fe40003f05270 */
[-C--:B---3--:R-:W-:Y:S02]  /*0120*/  ISETP.NE.AND P1, PT, R10, R11.reuse, PT ;  /* 0x0000000b0a00720c */ /* 0x088fe40003f25270 */
[----:B----4-:R-:W-:-:S02]  /*0130*/  ISETP.NE.OR P0, PT, R0, R11, P0 ;  /* 0x0000000b0000720c */ /* 0x010fc40000705670 */
[----:B------:R-:W-:Y:S02]  /*0140*/  ISETP.NE.OR P1, PT, R0, -0x1, P1 ;  /* 0xffffffff0000780c */ /* 0x000fe40000f25670 */
[----:B------:R-:W-:-:S09]  /*0150*/  IADD3 R11, PT, PT, R11, 0x1, RZ ;  /* 0x000000010b0b7810 */ /* 0x000fd20007ffe0ff */
[----:B------:R-:W0:Y:S01]  /*0160*/  @!P0 LDC.64 R8, c[0x0][0x398] ;  /* 0x0000e600ff088b82 */ /* 0x000e220000000a00 */
[----:B------:R-:W-:Y:S01]  /*0170*/  @!P0 PRMT R0, R2, 0x7610, R0 ;  /* 0x0000761002008816 */ /* 0x000fe20000000000 */
[----:B------:R1:W-:Y:S04]  /*0180*/  @!P0 STG.E desc[UR4][R6.64], R11 ;  /* 0x0000000b06008986 */ /* 0x0003e8000c101904 */
[----:B0-----:R1:W-:Y:S01]  /*0190*/  @!P0 STG.E.U8 desc[UR4][R8.64], R0 ;  /* 0x0000000008008986 */ /* 0x0013e2000c101104 */
[----:B------:R-:W-:Y:S05]  /*01a0*/  @P1 EXIT ;  /* 0x000000000000194d */ /* 0x000fea0003800000 */
[----:B------:R-:W0:Y:S01]  /*01b0*/  LDC.64 R2, c[0x0][0x398] ;  /* 0x0000e600ff027b82 */ /* 0x000e220000000a00 */
[----:B-1----:R-:W-:Y:S01]  /*01c0*/  IMAD.MOV.U32 R0, RZ, RZ, 0x1 ;  /* 0x00000001ff007424 */ /* 0x002fe200078e00ff */
[----:B------:R-:W-:Y:S04]  /*01d0*/  STG.E desc[UR4][R4.64], R11 ;  /* 0x0000000b04007986 */ /* 0x000fe8000c101904 */
[----:B0-----:R-:W-:Y:S01]  /*01e0*/  STG.E.U8 desc[UR4][R2.64], R0 ;  /* 0x0000000002007986 */ /* 0x001fe2000c101104 */
[----:B------:R-:W-:Y:S05]  /*01f0*/  EXIT ;  /* 0x000000000000794d */ /* 0x000fea0003800000 */
.L_x_0:
[----:B------:R-:W-:-:S00]  /*0200*/  BRA `(.L_x_0) ;  /* 0xfffffffc00fc7947 */ /* 0x000fc0000383ffff */
[----:B------:R-:W-:-:S00]  /*0210*/  NOP ;  /* 0x0000000000007918 */ /* 0x000fc00000000000 */
        /* <DEDUP_REMOVED lines=14> */
.L_x_2:


//--------------------- .text._Z4initPiii         --------------------------
	.section	.text._Z4initPiii,"ax",@progbits
	.align	128
        .global         _Z4initPiii
        .type           _Z4initPiii,@function
        .size           _Z4initPiii,(.L_x_3 - _Z4initPiii)
        .other          _Z4initPiii,@"STO_CUDA_ENTRY STV_DEFAULT"
_Z4initPiii:
.text._Z4initPiii:
[----:B------:R-:W-:Y:S01]  /*0000*/  LDC R1, c[0x0][0x37c] ;  /* 0x0000df00ff017b82 */ /* 0x000fe20000000800 */
[----:B------:R-:W0:Y:S01]  /*0010*/  S2R R5, SR_CTAID.X ;  /* 0x0000000000057919 */ /* 0x000e220000002500 */
[----:B------:R-:W0:Y:S06]  /*0020*/  LDCU UR6, c[0x0][0x360] ;  /* 0x00006c00ff0677ac */ /* 0x000e2c0008000800 */
[----:B------:R-:W1:Y:S01]  /*0030*/  LDC.64 R2, c[0x0][0x380] ;  /* 0x0000e000ff027b82 */ /* 0x000e620000000a00 */
[----:B------:R-:W0:Y:S01]  /*0040*/  S2R R0, SR_TID.X ;  /* 0x0000000000007919 */ /* 0x000e220000002100 */
[----:B------:R-:W2:Y:S01]  /*0050*/  LDCU UR7, c[0x0][0x388] ;  /* 0x00007100ff0777ac */ /* 0x000ea20008000800 */
[----:B------:R-:W3:Y:S01]  /*0060*/  LDCU.64 UR4, c[0x0][0x358] ;  /* 0x00006b00ff0477ac */ /* 0x000ee20008000a00 */
[----:B0-----:R-:W-:-:S04]  /*0070*/  IMAD R5, R5, UR6, R0 ;  /* 0x0000000605057c24 */ /* 0x001fc8000f8e0200 */
[C---:B-1----:R-:W-:Y:S01]  /*0080*/  IMAD.WIDE R2, R5.reuse, 0x4, R2 ;  /* 0x0000000405027825 */ /* 0x042fe200078e0202 */
[----:B--2---:R-:W-:-:S04]  /*0090*/  ISETP.NE.AND P0, PT, R5, UR7, PT ;  /* 0x0000000705007c0c */ /* 0x004fc8000bf05270 */
[----:B------:R-:W-:-:S05]  /*00a0*/  SEL R5, RZ, 0xffffffff, !P0 ;  /* 0xffffffffff057807 */ /* 0x000fca0004000000 */
[----:B---3--:R-:W-:Y:S01]  /*00b0*/  STG.E desc[UR4][R2.64], R5 ;  /* 0x0000000502007986 */ /* 0x008fe2000c101904 */
[----:B------:R-:W-:Y:S05]  /*00c0*/  EXIT ;  /* 0x000000000000794d */ /* 0x000fea0003800000 */
.L_x_1:
        /* <DEDUP_REMOVED lines=11> */
.L_x_3:


//--------------------- .nv.shared.reserved.0     --------------------------
	.section	.nv.shared.reserved.0,"aw",@nobits
	.weak		__nv_reservedSMEM_offset_0_alias
	.size		__nv_reservedSMEM_offset_0_alias, 0, 64
	.other		__nv_reservedSMEM_offset_0_alias,@"STO_CUDA_RESERVED_SHARED STV_DEFAULT"
__nv_reservedSMEM_offset_0_alias:
	.zero		0
	.zero		64


//--------------------- .nv.constant0._Z3bfsPK4EdgePiiPb --------------------------
	.section	.nv.constant0._Z3bfsPK4EdgePiiPb,"a",@progbits
	.sectionflags	@""
	.align	4
.nv.constant0._Z3bfsPK4EdgePiiPb:
	.zero		928


//--------------------- .nv.constant0._Z4initPiii --------------------------
	.section	.nv.constant0._Z4initPiii,"a",@progbits
	.sectionflags	@""
	.align	4
.nv.constant0._Z4initPiii:
	.zero		912


//--------------------- SYMBOLS --------------------------

	.type		.nv.reservedSmem.offset0,@object
	.size		.nv.reservedSmem.offset0,0x4
